//
// Generated by NVIDIA NVVM Compiler
//
// Compiler Build ID: CL-36424714
// Cuda compilation tools, release 13.0, V13.0.88
// Based on NVVM 20.0.0
//

.version 9.0
.target sm_100
.address_size 64

	// .globl	_Z6runnerPP4Basei

.visible .entry _Z6runnerPP4Basei(
	.param .u64 .ptr .align 1 _Z6runnerPP4Basei_param_0,
	.param .u32 _Z6runnerPP4Basei_param_1
)
{
	.reg .pred 	%p<10>;
	.reg .b32 	%r<23>;
	.reg .b64 	%rd<103>;

	ld.param.u64 	%rd8, [_Z6runnerPP4Basei_param_0];
	ld.param.u32 	%r16, [_Z6runnerPP4Basei_param_1];
	cvta.to.global.u64 	%rd1, %rd8;
	setp.lt.s32 	%p1, %r16, 1;
	@%p1 bra 	$L__BB0_13;
	and.b32  	%r1, %r16, 15;
	setp.lt.u32 	%p2, %r16, 16;
	mov.b32 	%r20, 0;
	@%p2 bra 	$L__BB0_4;
	and.b32  	%r20, %r16, 2147483632;
	neg.s32 	%r18, %r20;
	add.s64 	%rd101, %rd1, 64;
$L__BB0_3:
	.pragma "nounroll";
	ld.global.u64 	%rd9, [%rd101+-64];
	ld.u64 	%rd10, [%rd9];
	ld.u64 	%rd11, [%rd10+48];
	{ // callseq 0, 0
	.param .b64 param0;
	st.param.b64 	[param0], %rd9;
	prototype_0 : .callprototype ()_ (.param .b64 _);
	call 
	%rd11, 
	(
	param0
	)
	, prototype_0;
	} // callseq 0
	ld.global.u64 	%rd12, [%rd101+-56];
	ld.u64 	%rd13, [%rd12];
	ld.u64 	%rd14, [%rd13+48];
	{ // callseq 1, 0
	.param .b64 param0;
	st.param.b64 	[param0], %rd12;
	prototype_1 : .callprototype ()_ (.param .b64 _);
	call 
	%rd14, 
	(
	param0
	)
	, prototype_1;
	} // callseq 1
	ld.global.u64 	%rd15, [%rd101+-48];
	ld.u64 	%rd16, [%rd15];
	ld.u64 	%rd17, [%rd16+48];
	{ // callseq 2, 0
	.param .b64 param0;
	st.param.b64 	[param0], %rd15;
	prototype_2 : .callprototype ()_ (.param .b64 _);
	call 
	%rd17, 
	(
	param0
	)
	, prototype_2;
	} // callseq 2
	ld.global.u64 	%rd18, [%rd101+-40];
	ld.u64 	%rd19, [%rd18];
	ld.u64 	%rd20, [%rd19+48];
	{ // callseq 3, 0
	.param .b64 param0;
	st.param.b64 	[param0], %rd18;
	prototype_3 : .callprototype ()_ (.param .b64 _);
	call 
	%rd20, 
	(
	param0
	)
	, prototype_3;
	} // callseq 3
	ld.global.u64 	%rd21, [%rd101+-32];
	ld.u64 	%rd22, [%rd21];
	ld.u64 	%rd23, [%rd22+48];
	{ // callseq 4, 0
	.param .b64 param0;
	st.param.b64 	[param0], %rd21;
	prototype_4 : .callprototype ()_ (.param .b64 _);
	call 
	%rd23, 
	(
	param0
	)
	, prototype_4;
	} // callseq 4
	ld.global.u64 	%rd24, [%rd101+-24];
	ld.u64 	%rd25, [%rd24];
	ld.u64 	%rd26, [%rd25+48];
	{ // callseq 5, 0
	.param .b64 param0;
	st.param.b64 	[param0], %rd24;
	prototype_5 : .callprototype ()_ (.param .b64 _);
	call 
	%rd26, 
	(
	param0
	)
	, prototype_5;
	} // callseq 5
	ld.global.u64 	%rd27, [%rd101+-16];
	ld.u64 	%rd28, [%rd27];
	ld.u64 	%rd29, [%rd28+48];
	{ // callseq 6, 0
	.param .b64 param0;
	st.param.b64 	[param0], %rd27;
	prototype_6 : .callprototype ()_ (.param .b64 _);
	call 
	%rd29, 
	(
	param0
	)
	, prototype_6;
	} // callseq 6
	ld.global.u64 	%rd30, [%rd101+-8];
	ld.u64 	%rd31, [%rd30];
	ld.u64 	%rd32, [%rd31+48];
	{ // callseq 7, 0
	.param .b64 param0;
	st.param.b64 	[param0], %rd30;
	prototype_7 : .callprototype ()_ (.param .b64 _);
	call 
	%rd32, 
	(
	param0
	)
	, prototype_7;
	} // callseq 7
	ld.global.u64 	%rd33, [%rd101];
	ld.u64 	%rd34, [%rd33];
	ld.u64 	%rd35, [%rd34+48];
	{ // callseq 8, 0
	.param .b64 param0;
	st.param.b64 	[param0], %rd33;
	prototype_8 : .callprototype ()_ (.param .b64 _);
	call 
	%rd35, 
	(
	param0
	)
	, prototype_8;
	} // callseq 8
	ld.global.u64 	%rd36, [%rd101+8];
	ld.u64 	%rd37, [%rd36];
	ld.u64 	%rd38, [%rd37+48];
	{ // callseq 9, 0
	.param .b64 param0;
	st.param.b64 	[param0], %rd36;
	prototype_9 : .callprototype ()_ (.param .b64 _);
	call 
	%rd38, 
	(
	param0
	)
	, prototype_9;
	} // callseq 9
	ld.global.u64 	%rd39, [%rd101+16];
	ld.u64 	%rd40, [%rd39];
	ld.u64 	%rd41, [%rd40+48];
	{ // callseq 10, 0
	.param .b64 param0;
	st.param.b64 	[param0], %rd39;
	prototype_10 : .callprototype ()_ (.param .b64 _);
	call 
	%rd41, 
	(
	param0
	)
	, prototype_10;
	} // callseq 10
	ld.global.u64 	%rd42, [%rd101+24];
	ld.u64 	%rd43, [%rd42];
	ld.u64 	%rd44, [%rd43+48];
	{ // callseq 11, 0
	.param .b64 param0;
	st.param.b64 	[param0], %rd42;
	prototype_11 : .callprototype ()_ (.param .b64 _);
	call 
	%rd44, 
	(
	param0
	)
	, prototype_11;
	} // callseq 11
	ld.global.u64 	%rd45, [%rd101+32];
	ld.u64 	%rd46, [%rd45];
	ld.u64 	%rd47, [%rd46+48];
	{ // callseq 12, 0
	.param .b64 param0;
	st.param.b64 	[param0], %rd45;
	prototype_12 : .callprototype ()_ (.param .b64 _);
	call 
	%rd47, 
	(
	param0
	)
	, prototype_12;
	} // callseq 12
	ld.global.u64 	%rd48, [%rd101+40];
	ld.u64 	%rd49, [%rd48];
	ld.u64 	%rd50, [%rd49+48];
	{ // callseq 13, 0
	.param .b64 param0;
	st.param.b64 	[param0], %rd48;
	prototype_13 : .callprototype ()_ (.param .b64 _);
	call 
	%rd50, 
	(
	param0
	)
	, prototype_13;
	} // callseq 13
	ld.global.u64 	%rd51, [%rd101+48];
	ld.u64 	%rd52, [%rd51];
	ld.u64 	%rd53, [%rd52+48];
	{ // callseq 14, 0
	.param .b64 param0;
	st.param.b64 	[param0], %rd51;
	prototype_14 : .callprototype ()_ (.param .b64 _);
	call 
	%rd53, 
	(
	param0
	)
	, prototype_14;
	} // callseq 14
	ld.global.u64 	%rd54, [%rd101+56];
	ld.u64 	%rd55, [%rd54];
	ld.u64 	%rd56, [%rd55+48];
	{ // callseq 15, 0
	.param .b64 param0;
	st.param.b64 	[param0], %rd54;
	prototype_15 : .callprototype ()_ (.param .b64 _);
	call 
	%rd56, 
	(
	param0
	)
	, prototype_15;
	} // callseq 15
	add.s32 	%r18, %r18, 16;
	add.s64 	%rd101, %rd101, 128;
	setp.ne.s32 	%p3, %r18, 0;
	@%p3 bra 	$L__BB0_3;
$L__BB0_4:
	setp.eq.s32 	%p4, %r1, 0;
	@%p4 bra 	$L__BB0_13;
	and.b32  	%r7, %r16, 7;
	setp.lt.u32 	%p5, %r1, 8;
	@%p5 bra 	$L__BB0_7;
	mul.wide.u32 	%rd57, %r20, 8;
	add.s64 	%rd58, %rd1, %rd57;
	ld.global.u64 	%rd59, [%rd58];
	ld.u64 	%rd60, [%rd59];
	ld.u64 	%rd61, [%rd60+48];
	{ // callseq 16, 0
	.param .b64 param0;
	st.param.b64 	[param0], %rd59;
	prototype_16 : .callprototype ()_ (.param .b64 _);
	call 
	%rd61, 
	(
	param0
	)
	, prototype_16;
	} // callseq 16
	ld.global.u64 	%rd62, [%rd58+8];
	ld.u64 	%rd63, [%rd62];
	ld.u64 	%rd64, [%rd63+48];
	{ // callseq 17, 0
	.param .b64 param0;
	st.param.b64 	[param0], %rd62;
	prototype_17 : .callprototype ()_ (.param .b64 _);
	call 
	%rd64, 
	(
	param0
	)
	, prototype_17;
	} // callseq 17
	ld.global.u64 	%rd65, [%rd58+16];
	ld.u64 	%rd66, [%rd65];
	ld.u64 	%rd67, [%rd66+48];
	{ // callseq 18, 0
	.param .b64 param0;
	st.param.b64 	[param0], %rd65;
	prototype_18 : .callprototype ()_ (.param .b64 _);
	call 
	%rd67, 
	(
	param0
	)
	, prototype_18;
	} // callseq 18
	ld.global.u64 	%rd68, [%rd58+24];
	ld.u64 	%rd69, [%rd68];
	ld.u64 	%rd70, [%rd69+48];
	{ // callseq 19, 0
	.param .b64 param0;
	st.param.b64 	[param0], %rd68;
	prototype_19 : .callprototype ()_ (.param .b64 _);
	call 
	%rd70, 
	(
	param0
	)
	, prototype_19;
	} // callseq 19
	ld.global.u64 	%rd71, [%rd58+32];
	ld.u64 	%rd72, [%rd71];
	ld.u64 	%rd73, [%rd72+48];
	{ // callseq 20, 0
	.param .b64 param0;
	st.param.b64 	[param0], %rd71;
	prototype_20 : .callprototype ()_ (.param .b64 _);
	call 
	%rd73, 
	(
	param0
	)
	, prototype_20;
	} // callseq 20
	ld.global.u64 	%rd74, [%rd58+40];
	ld.u64 	%rd75, [%rd74];
	ld.u64 	%rd76, [%rd75+48];
	{ // callseq 21, 0
	.param .b64 param0;
	st.param.b64 	[param0], %rd74;
	prototype_21 : .callprototype ()_ (.param .b64 _);
	call 
	%rd76, 
	(
	param0
	)
	, prototype_21;
	} // callseq 21
	ld.global.u64 	%rd77, [%rd58+48];
	ld.u64 	%rd78, [%rd77];
	ld.u64 	%rd79, [%rd78+48];
	{ // callseq 22, 0
	.param .b64 param0;
	st.param.b64 	[param0], %rd77;
	prototype_22 : .callprototype ()_ (.param .b64 _);
	call 
	%rd79, 
	(
	param0
	)
	, prototype_22;
	} // callseq 22
	ld.global.u64 	%rd80, [%rd58+56];
	ld.u64 	%rd81, [%rd80];
	ld.u64 	%rd82, [%rd81+48];
	{ // callseq 23, 0
	.param .b64 param0;
	st.param.b64 	[param0], %rd80;
	prototype_23 : .callprototype ()_ (.param .b64 _);
	call 
	%rd82, 
	(
	param0
	)
	, prototype_23;
	} // callseq 23
	add.s32 	%r20, %r20, 8;
$L__BB0_7:
	setp.eq.s32 	%p6, %r7, 0;
	@%p6 bra 	$L__BB0_13;
	and.b32  	%r10, %r16, 3;
	setp.lt.u32 	%p7, %r7, 4;
	@%p7 bra 	$L__BB0_10;
	mul.wide.u32 	%rd83, %r20, 8;
	add.s64 	%rd84, %rd1, %rd83;
	ld.global.u64 	%rd85, [%rd84];
	ld.u64 	%rd86, [%rd85];
	ld.u64 	%rd87, [%rd86+48];
	{ // callseq 24, 0
	.param .b64 param0;
	st.param.b64 	[param0], %rd85;
	prototype_24 : .callprototype ()_ (.param .b64 _);
	call 
	%rd87, 
	(
	param0
	)
	, prototype_24;
	} // callseq 24
	ld.global.u64 	%rd88, [%rd84+8];
	ld.u64 	%rd89, [%rd88];
	ld.u64 	%rd90, [%rd89+48];
	{ // callseq 25, 0
	.param .b64 param0;
	st.param.b64 	[param0], %rd88;
	prototype_25 : .callprototype ()_ (.param .b64 _);
	call 
	%rd90, 
	(
	param0
	)
	, prototype_25;
	} // callseq 25
	ld.global.u64 	%rd91, [%rd84+16];
	ld.u64 	%rd92, [%rd91];
	ld.u64 	%rd93, [%rd92+48];
	{ // callseq 26, 0
	.param .b64 param0;
	st.param.b64 	[param0], %rd91;
	prototype_26 : .callprototype ()_ (.param .b64 _);
	call 
	%rd93, 
	(
	param0
	)
	, prototype_26;
	} // callseq 26
	ld.global.u64 	%rd94, [%rd84+24];
	ld.u64 	%rd95, [%rd94];
	ld.u64 	%rd96, [%rd95+48];
	{ // callseq 27, 0
	.param .b64 param0;
	st.param.b64 	[param0], %rd94;
	prototype_27 : .callprototype ()_ (.param .b64 _);
	call 
	%rd96, 
	(
	param0
	)
	, prototype_27;
	} // callseq 27
	add.s32 	%r20, %r20, 4;
$L__BB0_10:
	setp.eq.s32 	%p8, %r10, 0;
	@%p8 bra 	$L__BB0_13;
	mul.wide.u32 	%rd97, %r20, 8;
	add.s64 	%rd102, %rd1, %rd97;
	neg.s32 	%r22, %r10;
$L__BB0_12:
	.pragma "nounroll";
	ld.global.u64 	%rd98, [%rd102];
	ld.u64 	%rd99, [%rd98];
	ld.u64 	%rd100, [%rd99+48];
	{ // callseq 28, 0
	.param .b64 param0;
	st.param.b64 	[param0], %rd98;
	prototype_28 : .callprototype ()_ (.param .b64 _);
	call 
	%rd100, 
	(
	param0
	)
	, prototype_28;
	} // callseq 28
	add.s64 	%rd102, %rd102, 8;
	add.s32 	%r22, %r22, 1;
	setp.ne.s32 	%p9, %r22, 0;
	@%p9 bra 	$L__BB0_12;
$L__BB0_13:
	ret;

}
	// .globl	_Z18resuscitate_kernelI4Sub1Lb0EEvPPT_i
.visible .entry _Z18resuscitate_kernelI4Sub1Lb0EEvPPT_i(
	.param .u64 .ptr .align 1 _Z18resuscitate_kernelI4Sub1Lb0EEvPPT_i_param_0,
	.param .u32 _Z18resuscitate_kernelI4Sub1Lb0EEvPPT_i_param_1
)
{


	ret;

}
	// .globl	_Z18resuscitate_kernelI4Sub2Lb0EEvPPT_i
.visible .entry _Z18resuscitate_kernelI4Sub2Lb0EEvPPT_i(
	.param .u64 .ptr .align 1 _Z18resuscitate_kernelI4Sub2Lb0EEvPPT_i_param_0,
	.param .u32 _Z18resuscitate_kernelI4Sub2Lb0EEvPPT_i_param_1
)
{


	ret;

}


// ===== COMPILED SASS (sm_100) =====

	.target	sm_100

	.elftype	@"ET_EXEC"


//--------------------- .note.nv.tkinfo           --------------------------
	.section	.note.nv.tkinfo,"",@"SHT_NOTE"
	.sectionflags	@"SHF_NOTE_NV_TKINFO"
	.tkinfo
        /*0018*/ 	.word	0x00000002
        /*0030*/ 	.string	""
        /*0030*/ 	.string	"ptxas"
        /*0030*/ 	.string	"Cuda compilation tools, release 13.0, V13.0.88"
        /*0030*/ 	.string	"Build cuda_13.0.r13.0/compiler.36424714_0"
        /*0030*/ 	.string	"-arch sm_100 -m 64 "



//--------------------- .note.nv.cuinfo           --------------------------
	.section	.note.nv.cuinfo,"",@"SHT_NOTE"
	.sectionflags	@"SHF_NOTE_NV_CUINFO"
        /*0018*/ 	.short	0x0002
        /*001a*/ 	.short	0x0064
        /*001c*/ 	.short	0x0082
	.zero		2


//--------------------- .nv.info                  --------------------------
	.section	.nv.info,"",@"SHT_CUDA_INFO"
	.align	4


	//----- nvinfo : EIATTR_REGCOUNT
	.align		4
        /*0000*/ 	.byte	0x04, 0x2f
        /*0002*/ 	.short	(.L_1 - .L_0)
	.align		4
.L_0:
        /*0004*/ 	.word	index@(_Z6runnerPP4Basei)
        /*0008*/ 	.word	0x0000001a


	//----- nvinfo : EIATTR_FRAME_SIZE
	.align		4
.L_1:
        /*000c*/ 	.byte	0x04, 0x11
        /*000e*/ 	.short	(.L_3 - .L_2)
	.align		4
.L_2:
        /*0010*/ 	.word	index@(_Z6runnerPP4Basei)
        /*0014*/ 	.word	0x00000000


	//----- nvinfo : EIATTR_REGCOUNT
	.align		4
.L_3:
        /*0018*/ 	.byte	0x04, 0x2f
        /*001a*/ 	.short	(.L_5 - .L_4)
	.align		4
.L_4:
        /*001c*/ 	.word	index@(_Z18resuscitate_kernelI4Sub1Lb0EEvPPT_i)
        /*0020*/ 	.word	0x00000004


	//----- nvinfo : EIATTR_FRAME_SIZE
	.align		4
.L_5:
        /*0024*/ 	.byte	0x04, 0x11
        /*0026*/ 	.short	(.L_7 - .L_6)
	.align		4
.L_6:
        /*0028*/ 	.word	index@(_Z18resuscitate_kernelI4Sub1Lb0EEvPPT_i)
        /*002c*/ 	.word	0x00000000


	//----- nvinfo : EIATTR_REGCOUNT
	.align		4
.L_7:
        /*0030*/ 	.byte	0x04, 0x2f
        /*0032*/ 	.short	(.L_9 - .L_8)
	.align		4
.L_8:
        /*0034*/ 	.word	index@(_Z18resuscitate_kernelI4Sub2Lb0EEvPPT_i)
        /*0038*/ 	.word	0x00000004


	//----- nvinfo : EIATTR_FRAME_SIZE
	.align		4
.L_9:
        /*003c*/ 	.byte	0x04, 0x11
        /*003e*/ 	.short	(.L_11 - .L_10)
	.align		4
.L_10:
        /*0040*/ 	.word	index@(_Z18resuscitate_kernelI4Sub2Lb0EEvPPT_i)
        /*0044*/ 	.word	0x00000000


	//----- nvinfo : EIATTR_MIN_STACK_SIZE
	.align		4
.L_11:
        /*0048*/ 	.byte	0x04, 0x12
        /*004a*/ 	.short	(.L_13 - .L_12)
	.align		4
.L_12:
        /*004c*/ 	.word	index@(_Z18resuscitate_kernelI4Sub2Lb0EEvPPT_i)
        /*0050*/ 	.word	0x00000000


	//----- nvinfo : EIATTR_MIN_STACK_SIZE
	.align		4
.L_13:
        /*0054*/ 	.byte	0x04, 0x12
        /*0056*/ 	.short	(.L_15 - .L_14)
	.align		4
.L_14:
        /*0058*/ 	.word	index@(_Z18resuscitate_kernelI4Sub1Lb0EEvPPT_i)
        /*005c*/ 	.word	0x00000000


	//----- nvinfo : EIATTR_MIN_STACK_SIZE
	.align		4
.L_15:
        /*0060*/ 	.byte	0x04, 0x12
        /*0062*/ 	.short	(.L_17 - .L_16)
	.align		4
.L_16:
        /*0064*/ 	.word	index@(_Z6runnerPP4Basei)
        /*0068*/ 	.word	0x00000000
.L_17:


//--------------------- .nv.compat                --------------------------
	.section	.nv.compat,"",@"SHT_CUDA_COMPAT_INFO"
	.align	4
        /*0000*/ 	.byte	0x02, 0x09, 0x00, 0x00, 0x02, 0x02, 0x01, 0x00, 0x02, 0x05, 0x05, 0x00, 0x03, 0x07, 0x01, 0x01
        /*0010*/ 	.byte	0x02, 0x03, 0x00, 0x00, 0x02, 0x06, 0x01, 0x00, 0x04, 0x0b, 0x08, 0x00, 0x09, 0x00, 0x00, 0x00
        /*0020*/ 	.byte	0x00, 0x00, 0x00, 0x00


//--------------------- .nv.info._Z18resuscitate_kernelI4Sub2Lb0EEvPPT_i --------------------------
	.section	.nv.info._Z18resuscitate_kernelI4Sub2Lb0EEvPPT_i,"",@"SHT_CUDA_INFO"
	.sectionflags	@""
	.align	4


	//----- nvinfo : EIATTR_CUDA_API_VERSION
	.align		4
        /*0000*/ 	.byte	0x04, 0x37
        /*0002*/ 	.short	(.L_19 - .L_18)
.L_18:
        /*0004*/ 	.word	0x00000082


	//----- nvinfo : EIATTR_KPARAM_INFO
	.align		4
.L_19:
        /*0008*/ 	.byte	0x04, 0x17
        /*000a*/ 	.short	(.L_21 - .L_20)
.L_20:
        /*000c*/ 	.word	0x00000000
        /*0010*/ 	.short	0x0001
        /*0012*/ 	.short	0x0008
        /*0014*/ 	.byte	0x00, 0xf0, 0x11, 0x00


	//----- nvinfo : EIATTR_KPARAM_INFO
	.align		4
.L_21:
        /*0018*/ 	.byte	0x04, 0x17
        /*001a*/ 	.short	(.L_23 - .L_22)
.L_22:
        /*001c*/ 	.word	0x00000000
        /*0020*/ 	.short	0x0000
        /*0022*/ 	.short	0x0000
        /*0024*/ 	.byte	0x00, 0xf5, 0x21, 0x00


	//----- nvinfo : EIATTR_SPARSE_MMA_MASK
	.align		4
.L_23:
        /*0028*/ 	.byte	0x03, 0x50
        /*002a*/ 	.short	0x0000


	//----- nvinfo : EIATTR_MAXREG_COUNT
	.align		4
        /*002c*/ 	.byte	0x03, 0x1b
        /*002e*/ 	.short	0x00ff


	//----- nvinfo : EIATTR_MERCURY_ISA_VERSION
	.align		4
        /*0030*/ 	.byte	0x03, 0x5f
        /*0032*/ 	.short	0x0101


	//----- nvinfo : EIATTR_VRC_CTA_INIT_COUNT
	.align		4
        /*0034*/ 	.byte	0x02, 0x4a
	.zero		1
	.zero		1


	//----- nvinfo : EIATTR_EXIT_INSTR_OFFSETS
	.align		4
        /*0038*/ 	.byte	0x04, 0x1c
        /*003a*/ 	.short	(.L_25 - .L_24)


	//   ....[0]....
.L_24:
        /*003c*/ 	.word	0x00000010


	//----- nvinfo : EIATTR_CBANK_PARAM_SIZE
	.align		4
.L_25:
        /*0040*/ 	.byte	0x03, 0x19
        /*0042*/ 	.short	0x000c


	//----- nvinfo : EIATTR_PARAM_CBANK
	.align		4
        /*0044*/ 	.byte	0x04, 0x0a
        /*0046*/ 	.short	(.L_27 - .L_26)
	.align		4
.L_26:
        /*0048*/ 	.word	index@(.nv.constant0._Z18resuscitate_kernelI4Sub2Lb0EEvPPT_i)
        /*004c*/ 	.short	0x0380
        /*004e*/ 	.short	0x000c


	//----- nvinfo : EIATTR_SW_WAR
	.align		4
.L_27:
        /*0050*/ 	.byte	0x04, 0x36
        /*0052*/ 	.short	(.L_29 - .L_28)
.L_28:
        /*0054*/ 	.word	0x00000008
.L_29:


//--------------------- .nv.info._Z18resuscitate_kernelI4Sub1Lb0EEvPPT_i --------------------------
	.section	.nv.info._Z18resuscitate_kernelI4Sub1Lb0EEvPPT_i,"",@"SHT_CUDA_INFO"
	.sectionflags	@""
	.align	4


	//----- nvinfo : EIATTR_CUDA_API_VERSION
	.align		4
        /*0000*/ 	.byte	0x04, 0x37
        /*0002*/ 	.short	(.L_31 - .L_30)
.L_30:
        /*0004*/ 	.word	0x00000082


	//----- nvinfo : EIATTR_KPARAM_INFO
	.align		4
.L_31:
        /*0008*/ 	.byte	0x04, 0x17
        /*000a*/ 	.short	(.L_33 - .L_32)
.L_32:
        /*000c*/ 	.word	0x00000000
        /*0010*/ 	.short	0x0001
        /*0012*/ 	.short	0x0008
        /*0014*/ 	.byte	0x00, 0xf0, 0x11, 0x00


	//----- nvinfo : EIATTR_KPARAM_INFO
	.align		4
.L_33:
        /*0018*/ 	.byte	0x04, 0x17
        /*001a*/ 	.short	(.L_35 - .L_34)
.L_34:
        /*001c*/ 	.word	0x00000000
        /*0020*/ 	.short	0x0000
        /*0022*/ 	.short	0x0000
        /*0024*/ 	.byte	0x00, 0xf5, 0x21, 0x00


	//----- nvinfo : EIATTR_SPARSE_MMA_MASK
	.align		4
.L_35:
        /*0028*/ 	.byte	0x03, 0x50
        /*002a*/ 	.short	0x0000


	//----- nvinfo : EIATTR_MAXREG_COUNT
	.align		4
        /*002c*/ 	.byte	0x03, 0x1b
        /*002e*/ 	.short	0x00ff


	//----- nvinfo : EIATTR_MERCURY_ISA_VERSION
	.align		4
        /*0030*/ 	.byte	0x03, 0x5f
        /*0032*/ 	.short	0x0101


	//----- nvinfo : EIATTR_VRC_CTA_INIT_COUNT
	.align		4
        /*0034*/ 	.byte	0x02, 0x4a
	.zero		1
	.zero		1


	//----- nvinfo : EIATTR_EXIT_INSTR_OFFSETS
	.align		4
        /*0038*/ 	.byte	0x04, 0x1c
        /*003a*/ 	.short	(.L_37 - .L_36)


	//   ....[0]....
.L_36:
        /*003c*/ 	.word	0x00000010


	//----- nvinfo : EIATTR_CBANK_PARAM_SIZE
	.align		4
.L_37:
        /*0040*/ 	.byte	0x03, 0x19
        /*0042*/ 	.short	0x000c


	//----- nvinfo : EIATTR_PARAM_CBANK
	.align		4
        /*0044*/ 	.byte	0x04, 0x0a
        /*0046*/ 	.short	(.L_39 - .L_38)
	.align		4
.L_38:
        /*0048*/ 	.word	index@(.nv.constant0._Z18resuscitate_kernelI4Sub1Lb0EEvPPT_i)
        /*004c*/ 	.short	0x0380
        /*004e*/ 	.short	0x000c


	//----- nvinfo : EIATTR_SW_WAR
	.align		4
.L_39:
        /*0050*/ 	.byte	0x04, 0x36
        /*0052*/ 	.short	(.L_41 - .L_40)
.L_40:
        /*0054*/ 	.word	0x00000008
.L_41:


//--------------------- .nv.info._Z6runnerPP4Basei --------------------------
	.section	.nv.info._Z6runnerPP4Basei,"",@"SHT_CUDA_INFO"
	.sectionflags	@""
	.align	4


	//----- nvinfo : EIATTR_CUDA_API_VERSION
	.align		4
        /*0000*/ 	.byte	0x04, 0x37
        /*0002*/ 	.short	(.L_43 - .L_42)
.L_42:
        /*0004*/ 	.word	0x00000082


	//----- nvinfo : EIATTR_KPARAM_INFO
	.align		4
.L_43:
        /*0008*/ 	.byte	0x04, 0x17
        /*000a*/ 	.short	(.L_45 - .L_44)
.L_44:
        /*000c*/ 	.word	0x00000000
        /*0010*/ 	.short	0x0001
        /*0012*/ 	.short	0x0008
        /*0014*/ 	.byte	0x00, 0xf0, 0x11, 0x00


	//----- nvinfo : EIATTR_KPARAM_INFO
	.align		4
.L_45:
        /*0018*/ 	.byte	0x04, 0x17
        /*001a*/ 	.short	(.L_47 - .L_46)
.L_46:
        /*001c*/ 	.word	0x00000000
        /*0020*/ 	.short	0x0000
        /*0022*/ 	.short	0x0000
        /*0024*/ 	.byte	0x00, 0xf5, 0x21, 0x00


	//----- nvinfo : EIATTR_SPARSE_MMA_MASK
	.align		4
.L_47:
        /*0028*/ 	.byte	0x03, 0x50
        /*002a*/ 	.short	0x0000


	//----- nvinfo : EIATTR_MAXREG_COUNT
	.align		4
        /*002c*/ 	.byte	0x03, 0x1b
        /*002e*/ 	.short	0x00ff


	//----- nvinfo : EIATTR_MERCURY_ISA_VERSION
	.align		4
        /*0030*/ 	.byte	0x03, 0x5f
        /*0032*/ 	.short	0x0101


	//----- nvinfo : EIATTR_VRC_CTA_INIT_COUNT
	.align		4
        /*0034*/ 	.byte	0x02, 0x4a
	.zero		1
	.zero		1


	//----- nvinfo : EIATTR_EXIT_INSTR_OFFSETS
	.align		4
        /*0038*/ 	.byte	0x04, 0x1c
        /*003a*/ 	.short	(.L_49 - .L_48)


	//   ....[0]....
.L_48:
        /*003c*/ 	.word	0x00000030


	//   ....[1]....
        /*0040*/ 	.word	0x000009a0


	//   ....[2]....
        /*0044*/ 	.word	0x00000e30


	//   ....[3]....
        /*0048*/ 	.word	0x000010c0


	//   ....[4]....
        /*004c*/ 	.word	0x000011f0


	//----- nvinfo : EIATTR_CRS_STACK_SIZE
	.align		4
.L_49:
        /*0050*/ 	.byte	0x04, 0x1e
        /*0052*/ 	.short	(.L_51 - .L_50)
.L_50:
        /*0054*/ 	.word	0x00000000


	//----- nvinfo : EIATTR_CBANK_PARAM_SIZE
	.align		4
.L_51:
        /*0058*/ 	.byte	0x03, 0x19
        /*005a*/ 	.short	0x000c


	//----- nvinfo : EIATTR_PARAM_CBANK
	.align		4
        /*005c*/ 	.byte	0x04, 0x0a
        /*005e*/ 	.short	(.L_53 - .L_52)
	.align		4
.L_52:
        /*0060*/ 	.word	index@(.nv.constant0._Z6runnerPP4Basei)
        /*0064*/ 	.short	0x0380
        /*0066*/ 	.short	0x000c


	//----- nvinfo : EIATTR_SW_WAR
	.align		4
.L_53:
        /*0068*/ 	.byte	0x04, 0x36
        /*006a*/ 	.short	(.L_55 - .L_54)
.L_54:
        /*006c*/ 	.word	0x00000008
.L_55:


//--------------------- .nv.callgraph             --------------------------
	.section	.nv.callgraph,"",@"SHT_CUDA_CALLGRAPH"
	.align	4
	.sectionentsize	8
	.align		4
        /*0000*/ 	.word	0x00000000
	.align		4
        /*0004*/ 	.word	0xffffffff
	.align		4
        /*0008*/ 	.word	0x00000000
	.align		4
        /*000c*/ 	.word	0xfffffffe
	.align		4
        /*0010*/ 	.word	0x00000000
	.align		4
        /*0014*/ 	.word	0xfffffffd
	.align		4
        /*0018*/ 	.word	0x00000000
	.align		4
        /*001c*/ 	.word	0xfffffffc


//--------------------- .text._Z18resuscitate_kernelI4Sub2Lb0EEvPPT_i --------------------------
	.section	.text._Z18resuscitate_kernelI4Sub2Lb0EEvPPT_i,"ax",@progbits
	.align	128
        .global         _Z18resuscitate_kernelI4Sub2Lb0EEvPPT_i
        .type           _Z18resuscitate_kernelI4Sub2Lb0EEvPPT_i,@function
        .size           _Z18resuscitate_kernelI4Sub2Lb0EEvPPT_i,(.L_x_37 - _Z18resuscitate_kernelI4Sub2Lb0EEvPPT_i)
        .other          _Z18resuscitate_kernelI4Sub2Lb0EEvPPT_i,@"STO_CUDA_ENTRY STV_DEFAULT"
_Z18resuscitate_kernelI4Sub2Lb0EEvPPT_i:
.text._Z18resuscitate_kernelI4Sub2Lb0EEvPPT_i:
[----:B------:R-:W-:Y:S01]  /*0000*/  LDC R1, c[0x0][0x37c] ;  /* 0x0000df00ff017b82 */ /* 0x000fe20000000800 */
[----:B------:R-:W-:Y:S05]  /*0010*/  EXIT ;  /* 0x000000000000794d */ /* 0x000fea0003800000 */
.L_x_0:
[----:B------:R-:W-:-:S00]  /*0020*/  BRA `(.L_x_0) ;  /* 0xfffffffc00fc7947 */ /* 0x000fc0000383ffff */
[----:B------:R-:W-:-:S00]  /*0030*/  NOP ;  /* 0x0000000000007918 */ /* 0x000fc00000000000 */
        /* <DEDUP_REMOVED lines=12> */
.L_x_37:


//--------------------- .text._Z18resuscitate_kernelI4Sub1Lb0EEvPPT_i --------------------------
	.section	.text._Z18resuscitate_kernelI4Sub1Lb0EEvPPT_i,"ax",@progbits
	.align	128
        .global         _Z18resuscitate_kernelI4Sub1Lb0EEvPPT_i
        .type           _Z18resuscitate_kernelI4Sub1Lb0EEvPPT_i,@function
        .size           _Z18resuscitate_kernelI4Sub1Lb0EEvPPT_i,(.L_x_38 - _Z18resuscitate_kernelI4Sub1Lb0EEvPPT_i)
        .other          _Z18resuscitate_kernelI4Sub1Lb0EEvPPT_i,@"STO_CUDA_ENTRY STV_DEFAULT"
_Z18resuscitate_kernelI4Sub1Lb0EEvPPT_i:
.text._Z18resuscitate_kernelI4Sub1Lb0EEvPPT_i:
[----:B------:R-:W-:Y:S01]  /*0000*/  LDC R1, c[0x0][0x37c] ;  /* 0x0000df00ff017b82 */ /* 0x000fe20000000800 */
[----:B------:R-:W-:Y:S05]  /*0010*/  EXIT ;  /* 0x000000000000794d */ /* 0x000fea0003800000 */
.L_x_1:
        /* <DEDUP_REMOVED lines=14> */
.L_x_38:


//--------------------- .text._Z6runnerPP4Basei   --------------------------
	.section	.text._Z6runnerPP4Basei,"ax",@progbits
	.align	128
        .global         _Z6runnerPP4Basei
        .type           _Z6runnerPP4Basei,@function
        .size           _Z6runnerPP4Basei,(.L_x_39 - _Z6runnerPP4Basei)
        .other          _Z6runnerPP4Basei,@"STO_CUDA_ENTRY STV_DEFAULT"
_Z6runnerPP4Basei:
.text._Z6runnerPP4Basei:
[----:B------:R-:W-:Y:S08]  /*0000*/  LDC R1, c[0x0][0x37c] ;  /* 0x0000df00ff017b82 */ /* 0x000ff00000000800 */
[----:B------:R-:W0:Y:S02]  /*0010*/  LDC R0, c[0x0][0x388] ;  /* 0x0000e200ff007b82 */ /* 0x000e240000000800 */
[----:B0-----:R-:W-:-:S13]  /*0020*/  ISETP.GE.AND P0, PT, R0, 0x1, PT ;  /* 0x000000010000780c */ /* 0x001fda0003f06270 */
[----:B------:R-:W-:Y:S05]  /*0030*/  @!P0 EXIT ;  /* 0x000000000000894d */ /* 0x000fea0003800000 */
[C---:B------:R-:W-:Y:S01]  /*0040*/  ISETP.GE.U32.AND P0, PT, R0.reuse, 0x10, PT ;  /* 0x000000100000780c */ /* 0x040fe20003f06070 */
[----:B------:R-:W0:Y:S01]  /*0050*/  LDCU.64 UR36, c[0x0][0x358] ;  /* 0x00006b00ff2477ac */ /* 0x000e220008000a00 */
[----:B------:R-:W-:Y:S01]  /*0060*/  LOP3.LUT R17, R0, 0xf, RZ, 0xc0, !PT ;  /* 0x0000000f00117812 */ /* 0x000fe200078ec0ff */
[----:B------:R-:W-:-:S10]  /*0070*/  IMAD.MOV.U32 R16, RZ, RZ, RZ ;  /* 0x000000ffff107224 */ /* 0x000fd400078e00ff */
[----:B------:R-:W-:Y:S05]  /*0080*/  @!P0 BRA `(.L_x_2) ;  /* 0x0000000800408947 */ /* 0x000fea0003800000 */
[----:B------:R-:W1:Y:S01]  /*0090*/  LDCU.64 UR4, c[0x0][0x380] ;  /* 0x00007000ff0477ac */ /* 0x000e620008000a00 */
[----:B------:R-:W-:Y:S01]  /*00a0*/  LOP3.LUT R16, R0, 0x7ffffff0, RZ, 0xc0, !PT ;  /* 0x7ffffff000107812 */ /* 0x000fe200078ec0ff */
[----:B------:R-:W-:Y:S04]  /*00b0*/  BSSY.RECONVERGENT B7, `(.L_x_2) ;  /* 0x000008d000077945 */ /* 0x000fe80003800200 */
[----:B------:R-:W-:Y:S01]  /*00c0*/  IMAD.MOV R2, RZ, RZ, -R16 ;  /* 0x000000ffff027224 */ /* 0x000fe200078e0a10 */
[----:B-1----:R-:W-:-:S04]  /*00d0*/  UIADD3 UR4, UP0, UPT, UR4, 0x40, URZ ;  /* 0x0000004004047890 */ /* 0x002fc8000ff1e0ff */
[----:B------:R-:W-:Y:S02]  /*00e0*/  UIADD3.X UR5, UPT, UPT, URZ, UR5, URZ, UP0, !UPT ;  /* 0x00000005ff057290 */ /* 0x000fe400087fe4ff */
[----:B------:R-:W-:-:S04]  /*00f0*/  IMAD.U32 R22, RZ, RZ, UR4 ;  /* 0x00000004ff167e24 */ /* 0x000fc8000f8e00ff */
[----:B------:R-:W-:-:S07]  /*0100*/  IMAD.U32 R23, RZ, RZ, UR5 ;  /* 0x00000005ff177e24 */ /* 0x000fce000f8e00ff */
.L_x_19:
[----:B0-----:R-:W2:Y:S04]  /*0110*/  LDG.E.64 R4, desc[UR36][R22.64+-0x40] ;  /* 0xffffc02416047981 */ /* 0x001ea8000c1e1b00 */
[----:B--2---:R-:W2:Y:S01]  /*0120*/  LD.E.64 R6, desc[UR36][R4.64] ;  /* 0x0000002404067980 */ /* 0x004ea2000c101b00 */
[----:B------:R-:W-:Y:S01]  /*0130*/  VIADD R2, R2, 0x10 ;  /* 0x0000001002027836 */ /* 0x000fe20000000000 */
[----:B------:R-:W-:Y:S04]  /*0140*/  BSSY.RECONVERGENT B6, `(.L_x_3) ;  /* 0x0000007000067945 */ /* 0x000fe80003800200 */
[----:B------:R-:W-:Y:S01]  /*0150*/  ISETP.NE.AND P0, PT, R2, RZ, PT ;  /* 0x000000ff0200720c */ /* 0x000fe20003f05270 */
[----:B--2---:R-:W5:Y:S03]  /*0160*/  LD.E.64 R6, desc[UR36][R6.64+0x30] ;  /* 0x0000302406067980 */ /* 0x004f66000c101b00 */
[----:B------:R-:W-:Y:S01]  /*0170*/  P2R R18, PR, RZ, 0x1 ;  /* 0x00000001ff127803 */ /* 0x000fe20000000000 */
[----:B------:R-:W-:Y:S01]  /*0180*/  IMAD.MOV.U32 R21, RZ, RZ, 0x0 ;  /* 0x00000000ff157424 */ /* 0x000fe200078e00ff */
[----:B------:R-:W-:-:S07]  /*0190*/  MOV R20, 0x1b0 ;  /* 0x000001b000147802 */ /* 0x000fce0000000f00 */
[----:B-----5:R-:W-:Y:S05]  /*01a0*/  CALL.REL.NOINC R6 `(_Z6runnerPP4Basei) ;  /* 0xfffffffc06947344 */ /* 0x020fea0003c3ffff */
[----:B------:R-:W-:Y:S05]  /*01b0*/  BSYNC.RECONVERGENT B6 ;  /* 0x0000000000067941 */ /* 0x000fea0003800200 */
.L_x_3:
[----:B------:R-:W2:Y:S04]  /*01c0*/  LDG.E.64 R4, desc[UR36][R22.64+-0x38] ;  /* 0xffffc82416047981 */ /* 0x000ea8000c1e1b00 */
[----:B--2---:R-:W2:Y:S01]  /*01d0*/  LD.E.64 R6, desc[UR36][R4.64] ;  /* 0x0000002404067980 */ /* 0x004ea2000c101b00 */
[----:B------:R-:W-:Y:S01]  /*01e0*/  BSSY.RECONVERGENT B6, `(.L_x_4) ;  /* 0x0000005000067945 */ /* 0x000fe20003800200 */
[----:B------:R-:W-:Y:S01]  /*01f0*/  MOV R20, 0x230 ;  /* 0x0000023000147802 */ /* 0x000fe20000000f00 */
[----:B------:R-:W-:Y:S01]  /*0200*/  IMAD.MOV.U32 R21, RZ, RZ, 0x0 ;  /* 0x00000000ff157424 */ /* 0x000fe200078e00ff */
[----:B--2---:R-:W5:Y:S06]  /*0210*/  LD.E.64 R6, desc[UR36][R6.64+0x30] ;  /* 0x0000302406067980 */ /* 0x004f6c000c101b00 */
[----:B-----5:R-:W-:Y:S05]  /*0220*/  CALL.REL.NOINC R6 `(_Z6runnerPP4Basei) ;  /* 0xfffffffc06747344 */ /* 0x020fea0003c3ffff */
[----:B------:R-:W-:Y:S05]  /*0230*/  BSYNC.RECONVERGENT B6 ;  /* 0x0000000000067941 */ /* 0x000fea0003800200 */
.L_x_4:
        /* <DEDUP_REMOVED lines=8> */
.L_x_5:
        /* <DEDUP_REMOVED lines=8> */
.L_x_6:
        /* <DEDUP_REMOVED lines=8> */
.L_x_7:
        /* <DEDUP_REMOVED lines=8> */
.L_x_8:
        /* <DEDUP_REMOVED lines=8> */
.L_x_9:
        /* <DEDUP_REMOVED lines=8> */
.L_x_10:
        /* <DEDUP_REMOVED lines=8> */
.L_x_11:
        /* <DEDUP_REMOVED lines=8> */
.L_x_12:
        /* <DEDUP_REMOVED lines=8> */
.L_x_13:
        /* <DEDUP_REMOVED lines=8> */
.L_x_14:
        /* <DEDUP_REMOVED lines=8> */
.L_x_15:
        /* <DEDUP_REMOVED lines=8> */
.L_x_16:
        /* <DEDUP_REMOVED lines=8> */
.L_x_17:
        /* <DEDUP_REMOVED lines=8> */
.L_x_18:
[----:B------:R-:W-:Y:S02]  /*0940*/  ISETP.NE.AND P6, PT, R18, RZ, PT ;  /* 0x000000ff1200720c */ /* 0x000fe40003fc5270 */
[----:B------:R-:W-:-:S05]  /*0950*/  IADD3 R22, P0, PT, R22, 0x80, RZ ;  /* 0x0000008016167810 */ /* 0x000fca0007f1e0ff */
[----:B------:R-:W-:-:S06]  /*0960*/  IMAD.X R23, RZ, RZ, R23, P0 ;  /* 0x000000ffff177224 */ /* 0x000fcc00000e0617 */
[----:B------:R-:W-:Y:S05]  /*0970*/  @P6 BRA `(.L_x_19) ;  /* 0xfffffff400e46947 */ /* 0x000fea000383ffff */
[----:B------:R-:W-:Y:S05]  /*0980*/  BSYNC.RECONVERGENT B7 ;  /* 0x0000000000077941 */ /* 0x000fea0003800200 */
.L_x_2:
[----:B------:R-:W-:-:S13]  /*0990*/  ISETP.NE.AND P0, PT, R17, RZ, PT ;  /* 0x000000ff1100720c */ /* 0x000fda0003f05270 */
[----:B0-----:R-:W-:Y:S05]  /*09a0*/  @!P0 EXIT ;  /* 0x000000000000894d */ /* 0x001fea0003800000 */
[----:B------:R-:W0:Y:S01]  /*09b0*/  LDC R2, c[0x0][0x388] ;  /* 0x0000e200ff027b82 */ /* 0x000e220000000800 */
[----:B------:R-:W-:Y:S02]  /*09c0*/  ISETP.GE.U32.AND P0, PT, R17, 0x8, PT ;  /* 0x000000081100780c */ /* 0x000fe40003f06070 */
[----:B0-----:R-:W-:-:S11]  /*09d0*/  LOP3.LUT R2, R2, 0x7, RZ, 0xc0, !PT ;  /* 0x0000000702027812 */ /* 0x001fd600078ec0ff */
[----:B------:R-:W-:Y:S05]  /*09e0*/  @!P0 BRA `(.L_x_20) ;  /* 0x00000004000c8947 */ /* 0x000fea0003800000 */
[----:B------:R-:W0:Y:S02]  /*09f0*/  LDC.64 R18, c[0x0][0x380] ;  /* 0x0000e000ff127b82 */ /* 0x000e240000000a00 */
[----:B0-----:R-:W-:-:S05]  /*0a00*/  IMAD.WIDE.U32 R18, R16, 0x8, R18 ;  /* 0x0000000810127825 */ /* 0x001fca00078e0012 */
        /* <DEDUP_REMOVED lines=8> */
.L_x_21:
        /* <DEDUP_REMOVED lines=8> */
.L_x_22:
        /* <DEDUP_REMOVED lines=8> */
.L_x_23:
        /* <DEDUP_REMOVED lines=8> */
.L_x_24:
        /* <DEDUP_REMOVED lines=8> */
.L_x_25:
        /* <DEDUP_REMOVED lines=8> */
.L_x_26:
        /* <DEDUP_REMOVED lines=8> */
.L_x_27:
        /* <DEDUP_REMOVED lines=8> */
.L_x_28:
[----:B------:R-:W-:-:S07]  /*0e10*/  VIADD R16, R16, 0x8 ;  /* 0x0000000810107836 */ /* 0x000fce0000000000 */
.L_x_20:
[----:B------:R-:W-:-:S13]  /*0e20*/  ISETP.NE.AND P0, PT, R2, RZ, PT ;  /* 0x000000ff0200720c */ /* 0x000fda0003f05270 */
[----:B------:R-:W-:Y:S05]  /*0e30*/  @!P0 EXIT ;  /* 0x000000000000894d */ /* 0x000fea0003800000 */
        /* <DEDUP_REMOVED lines=14> */
.L_x_30:
        /* <DEDUP_REMOVED lines=8> */
.L_x_31:
        /* <DEDUP_REMOVED lines=8> */
.L_x_32:
        /* <DEDUP_REMOVED lines=8> */
.L_x_33:
[----:B------:R-:W-:-:S07]  /*10a0*/  VIADD R16, R16, 0x4 ;  /* 0x0000000410107836 */ /* 0x000fce0000000000 */
.L_x_29:
[----:B------:R-:W-:-:S13]  /*10b0*/  ISETP.NE.AND P0, PT, R2, RZ, PT ;  /* 0x000000ff0200720c */ /* 0x000fda0003f05270 */
[----:B------:R-:W-:Y:S05]  /*10c0*/  @!P0 EXIT ;  /* 0x000000000000894d */ /* 0x000fea0003800000 */
[----:B------:R-:W0:Y:S01]  /*10d0*/  LDC.64 R4, c[0x0][0x380] ;  /* 0x0000e000ff047b82 */ /* 0x000e220000000a00 */
[----:B------:R-:W-:Y:S02]  /*10e0*/  IMAD.MOV R2, RZ, RZ, -R2 ;  /* 0x000000ffff027224 */ /* 0x000fe400078e0a02 */
[----:B0-----:R-:W-:-:S07]  /*10f0*/  IMAD.WIDE.U32 R16, R16, 0x8, R4 ;  /* 0x0000000810107825 */ /* 0x001fce00078e0004 */
.L_x_35:
[----:B------:R-:W2:Y:S04]  /*1100*/  LDG.E.64 R4, desc[UR36][R16.64] ;  /* 0x0000002410047981 */ /* 0x000ea8000c1e1b00 */
        /* <DEDUP_REMOVED lines=10> */
.L_x_34:
[----:B------:R-:W-:Y:S02]  /*11b0*/  ISETP.NE.AND P6, PT, R18, RZ, PT ;  /* 0x000000ff1200720c */ /* 0x000fe40003fc5270 */
[----:B------:R-:W-:-:S05]  /*11c0*/  IADD3 R16, P0, PT, R16, 0x8, RZ ;  /* 0x0000000810107810 */ /* 0x000fca0007f1e0ff */
[----:B------:R-:W-:-:S06]  /*11d0*/  IMAD.X R17, RZ, RZ, R17, P0 ;  /* 0x000000ffff117224 */ /* 0x000fcc00000e0611 */
[----:B------:R-:W-:Y:S05]  /*11e0*/  @P6 BRA `(.L_x_35) ;  /* 0xfffffffc00c46947 */ /* 0x000fea000383ffff */
[----:B------:R-:W-:Y:S05]  /*11f0*/  EXIT ;  /* 0x000000000000794d */ /* 0x000fea0003800000 */
.L_x_36:
        /* <DEDUP_REMOVED lines=16> */
.L_x_39:


//--------------------- .nv.shared.reserved.0     --------------------------
	.section	.nv.shared.reserved.0,"aw",@nobits
	.weak		__nv_reservedSMEM_offset_0_alias
	.size		__nv_reservedSMEM_offset_0_alias, 0, 64
	.other		__nv_reservedSMEM_offset_0_alias,@"STO_CUDA_RESERVED_SHARED STV_DEFAULT"
__nv_reservedSMEM_offset_0_alias:
	.zero		0
	.zero		64


//--------------------- .nv.constant0._Z18resuscitate_kernelI4Sub2Lb0EEvPPT_i --------------------------
	.section	.nv.constant0._Z18resuscitate_kernelI4Sub2Lb0EEvPPT_i,"a",@progbits
	.sectionflags	@""
	.align	4
.nv.constant0._Z18resuscitate_kernelI4Sub2Lb0EEvPPT_i:
	.zero		908


//--------------------- .nv.constant0._Z18resuscitate_kernelI4Sub1Lb0EEvPPT_i --------------------------
	.section	.nv.constant0._Z18resuscitate_kernelI4Sub1Lb0EEvPPT_i,"a",@progbits
	.sectionflags	@""
	.align	4
.nv.constant0._Z18resuscitate_kernelI4Sub1Lb0EEvPPT_i:
	.zero		908


//--------------------- .nv.constant0._Z6runnerPP4Basei --------------------------
	.section	.nv.constant0._Z6runnerPP4Basei,"a",@progbits
	.sectionflags	@""
	.align	4
.nv.constant0._Z6runnerPP4Basei:
	.zero		908


//--------------------- SYMBOLS --------------------------

	.type		.nv.reservedSmem.offset0,@object
	.size		.nv.reservedSmem.offset0,0x4
